	.headerflags	@"EF_CUDA_TEXMODE_UNIFIED EF_CUDA_64BIT_ADDRESS EF_CUDA_ACCELERATORS EF_CUDA_SM90 EF_CUDA_VIRTUAL_SM(EF_CUDA_SM90)"
	.elftype	@"ET_EXEC"


//--------------------- .nv.info                  --------------------------
	.section	.nv.info,"",@"SHT_CUDA_INFO"
	.align	4


	//----- nvinfo : EIATTR_REGCOUNT
	.align		4
        /*0000*/ 	.byte	0x04, 0x2f
        /*0002*/ 	.short	(.L_1 - .L_0)
	.align		4
.L_0:
        /*0004*/ 	.word	index@(triton_poi_fused_convolution_relu_11)
        /*0008*/ 	.word	0x0000000c


	//----- nvinfo : EIATTR_MIN_STACK_SIZE
	.align		4
.L_1:
        /*000c*/ 	.byte	0x04, 0x12
        /*000e*/ 	.short	(.L_3 - .L_2)
	.align		4
.L_2:
        /*0010*/ 	.word	index@(triton_poi_fused_convolution_relu_11)
        /*0014*/ 	.word	0x00000000


	//----- nvinfo : EIATTR_FRAME_SIZE
	.align		4
.L_3:
        /*0018*/ 	.byte	0x04, 0x11
        /*001a*/ 	.short	(.L_5 - .L_4)
	.align		4
.L_4:
        /*001c*/ 	.word	index@(triton_poi_fused_convolution_relu_11)
        /*0020*/ 	.word	0x00000000


	//----- nvinfo : EIATTR_MIN_STACK_SIZE
	.align		4
.L_5:
        /*0024*/ 	.byte	0x04, 0x12
        /*0026*/ 	.short	(.L_7 - .L_6)
	.align		4
.L_6:
        /*0028*/ 	.word	index@(triton_poi_fused_convolution_relu_11)
        /*002c*/ 	.word	0x00000000
.L_7:


//--------------------- .nv.info.triton_poi_fused_convolution_relu_11 --------------------------
	.section	.nv.info.triton_poi_fused_convolution_relu_11,"",@"SHT_CUDA_INFO"
	.sectionflags	@""
	.align	4


	//----- nvinfo : EIATTR_CUDA_API_VERSION
	.align		4
        /*0000*/ 	.byte	0x04, 0x37
        /*0002*/ 	.short	(.L_9 - .L_8)
.L_8:
        /*0004*/ 	.word	0x0000007c


	//----- nvinfo : EIATTR_KPARAM_INFO
	.align		4
.L_9:
        /*0008*/ 	.byte	0x04, 0x17
        /*000a*/ 	.short	(.L_11 - .L_10)
.L_10:
        /*000c*/ 	.word	0x00000000
        /*0010*/ 	.short	0x0002
        /*0012*/ 	.short	0x0010
        /*0014*/ 	.byte	0x00, 0xf0, 0x11, 0x00


	//----- nvinfo : EIATTR_KPARAM_INFO
	.align		4
.L_11:
        /*0018*/ 	.byte	0x04, 0x17
        /*001a*/ 	.short	(.L_13 - .L_12)
.L_12:
        /*001c*/ 	.word	0x00000000
        /*0020*/ 	.short	0x0001
        /*0022*/ 	.short	0x0008
        /*0024*/ 	.byte	0x00, 0xf4, 0x21, 0x00


	//----- nvinfo : EIATTR_KPARAM_INFO
	.align		4
.L_13:
        /*0028*/ 	.byte	0x04, 0x17
        /*002a*/ 	.short	(.L_15 - .L_14)
.L_14:
        /*002c*/ 	.word	0x00000000
        /*0030*/ 	.short	0x0000
        /*0032*/ 	.short	0x0000
        /*0034*/ 	.byte	0x00, 0xf4, 0x21, 0x00


	//----- nvinfo : EIATTR_SPARSE_MMA_MASK
	.align		4
.L_15:
        /*0038*/ 	.byte	0x03, 0x50
        /*003a*/ 	.short	0x0000


	//----- nvinfo : EIATTR_MAXREG_COUNT
	.align		4
        /*003c*/ 	.byte	0x03, 0x1b
        /*003e*/ 	.short	0x00ff


	//----- nvinfo : EIATTR_EXIT_INSTR_OFFSETS
	.align		4
        /*0040*/ 	.byte	0x04, 0x1c
        /*0042*/ 	.short	(.L_17 - .L_16)


	//   ....[0]....
.L_16:
        /*0044*/ 	.word	0x00000190


	//----- nvinfo : EIATTR_REQNTID
	.align		4
.L_17:
        /*0048*/ 	.byte	0x04, 0x10
        /*004a*/ 	.short	(.L_19 - .L_18)
.L_18:
        /*004c*/ 	.word	0x00000100
        /*0050*/ 	.word	0x00000001
        /*0054*/ 	.word	0x00000001


	//----- nvinfo : EIATTR_CBANK_PARAM_SIZE
	.align		4
.L_19:
        /*0058*/ 	.byte	0x03, 0x19
        /*005a*/ 	.short	0x0014


	//----- nvinfo : EIATTR_PARAM_CBANK
	.align		4
        /*005c*/ 	.byte	0x04, 0x0a
        /*005e*/ 	.short	(.L_21 - .L_20)
	.align		4
.L_20:
        /*0060*/ 	.word	index@(.nv.constant0.triton_poi_fused_convolution_relu_11)
        /*0064*/ 	.short	0x0210
        /*0066*/ 	.short	0x0014


	//----- nvinfo : EIATTR_SW_WAR
	.align		4
.L_21:
        /*0068*/ 	.byte	0x04, 0x36
        /*006a*/ 	.short	(.L_23 - .L_22)
.L_22:
        /*006c*/ 	.word	0x00000008
.L_23:


//--------------------- .nv.callgraph             --------------------------
	.section	.nv.callgraph,"",@"SHT_CUDA_CALLGRAPH"
	.align	4
	.sectionentsize	8
	.align		4
        /*0000*/ 	.word	0x00000000
	.align		4
        /*0004*/ 	.word	0xffffffff
	.align		4
        /*0008*/ 	.word	0x00000000
	.align		4
        /*000c*/ 	.word	0xfffffffe
	.align		4
        /*0010*/ 	.word	0x00000000
	.align		4
        /*0014*/ 	.word	0xfffffffd
	.align		4
        /*0018*/ 	.word	0x00000000
	.align		4
        /*001c*/ 	.word	0xfffffffc


//--------------------- .text.triton_poi_fused_convolution_relu_11 --------------------------
	.section	.text.triton_poi_fused_convolution_relu_11,"ax",@progbits
	.align	128
        .global         triton_poi_fused_convolution_relu_11
        .type           triton_poi_fused_convolution_relu_11,@function
        .size           triton_poi_fused_convolution_relu_11,(.L_x_1 - triton_poi_fused_convolution_relu_11)
        .other          triton_poi_fused_convolution_relu_11,@"STO_CUDA_ENTRY STV_DEFAULT"
triton_poi_fused_convolution_relu_11:
.text.triton_poi_fused_convolution_relu_11:
[----:B------:R-:W-:Y:S01]  /*0000*/  LDC R1, c[0x0][0x28] ;  /* 0x00000a00ff017b82 */ /* 0x000fe20000000800 */
[----:B------:R-:W1:Y:S07]  /*0010*/  S2R R0, SR_TID.X ;  /* 0x0000000000007919 */ /* 0x000e6e0000002100 */
[----:B------:R-:W2:Y:S01]  /*0020*/  LDC.64 R4, c[0x0][0x218] ;  /* 0x00008600ff047b82 */ /* 0x000ea20000000a00 */
[----:B------:R-:W-:Y:S01]  /*0030*/  ULDC.64 UR4, c[0x0][0x208] ;  /* 0x0000820000047ab9 */ /* 0x000fe20000000a00 */
[----:B------:R-:W3:Y:S06]  /*0040*/  S2R R7, SR_CTAID.X ;  /* 0x0000000000077919 */ /* 0x000eec0000002500 */
[----:B------:R-:W4:Y:S01]  /*0050*/  LDC.64 R2, c[0x0][0x210] ;  /* 0x00008400ff027b82 */ /* 0x000f220000000a00 */
[----:B-1----:R-:W-:Y:S01]  /*0060*/  IMAD.SHL.U32 R0, R0, 0x2, RZ ;  /* 0x0000000200007824 */ /* 0x002fe200078e00ff */
[----:B---3--:R-:W-:-:S04]  /*0070*/  SHF.R.S32.HI R6, RZ, 0x16, R7 ;  /* 0x00000016ff067819 */ /* 0x008fc80000011407 */
[----:B------:R-:W-:-:S05]  /*0080*/  LOP3.LUT R0, R0, 0x1fe, RZ, 0xc0, !PT ;  /* 0x000001fe00007812 */ /* 0x000fca00078ec0ff */
[----:B------:R-:W-:Y:S01]  /*0090*/  IMAD R7, R7, 0x200, R0 ;  /* 0x0000020007077824 */ /* 0x000fe200078e0200 */
[----:B------:R-:W-:-:S03]  /*00a0*/  SGXT R0, R6, 0x1 ;  /* 0x000000010600781a */ /* 0x000fc60000000200 */
[----:B----4-:R-:W-:Y:S01]  /*00b0*/  IMAD.WIDE R2, R7, 0x4, R2 ;  /* 0x0000000407027825 */ /* 0x010fe200078e0202 */
[----:B------:R-:W-:-:S04]  /*00c0*/  LEA.HI R0, R0, R7, RZ, 0x7 ;  /* 0x0000000700007211 */ /* 0x000fc800078f38ff */
[----:B------:R-:W-:-:S05]  /*00d0*/  LOP3.LUT R0, R0, 0xffffff80, RZ, 0xc0, !PT ;  /* 0xffffff8000007812 */ /* 0x000fca00078ec0ff */
[----:B------:R-:W-:Y:S02]  /*00e0*/  IMAD.IADD R9, R7, 0x1, -R0 ;  /* 0x0000000107097824 */ /* 0x000fe400078e0a00 */
[----:B------:R-:W3:Y:S02]  /*00f0*/  LDG.E.64 R6, desc[UR4][R2.64] ;  /* 0x0000000402067981 */ /* 0x000ee4000c1e1b00 */
[----:B--2---:R-:W-:-:S06]  /*0100*/  IMAD.WIDE R4, R9, 0x4, R4 ;  /* 0x0000000409047825 */ /* 0x004fcc00078e0204 */
[----:B------:R-:W3:Y:S02]  /*0110*/  LDG.E.EL.64 R4, desc[UR4][R4.64] ;  /* 0x0000000404047981 */ /* 0x000ee4000c2e1b00 */
[C---:B---3--:R-:W-:Y:S01]  /*0120*/  FSETP.GEU.AND P0, PT, R6.reuse, -R4, PT ;  /* 0x800000040600720b */ /* 0x048fe20003f0e000 */
[----:B------:R-:W-:Y:S01]  /*0130*/  FADD R6, R6, R4 ;  /* 0x0000000406067221 */ /* 0x000fe20000000000 */
[C---:B------:R-:W-:Y:S01]  /*0140*/  FADD R0, R7.reuse, R5 ;  /* 0x0000000507007221 */ /* 0x040fe20000000000 */
[----:B------:R-:W-:-:S03]  /*0150*/  FSETP.GEU.AND P1, PT, R7, -R5, PT ;  /* 0x800000050700720b */ /* 0x000fc60003f2e000 */
[----:B------:R-:W-:Y:S02]  /*0160*/  FSEL R6, R6, RZ, P0 ;  /* 0x000000ff06067208 */ /* 0x000fe40000000000 */
[----:B------:R-:W-:-:S05]  /*0170*/  FSEL R7, R0, RZ, P1 ;  /* 0x000000ff00077208 */ /* 0x000fca0000800000 */
[----:B------:R-:W-:Y:S01]  /*0180*/  STG.E.64 desc[UR4][R2.64], R6 ;  /* 0x0000000602007986 */ /* 0x000fe2000c101b04 */
[----:B------:R-:W-:Y:S05]  /*0190*/  EXIT ;  /* 0x000000000000794d */ /* 0x000fea0003800000 */
.L_x_0:
[----:B------:R-:W-:-:S00]  /*01a0*/  BRA `(.L_x_0) ;  /* 0xfffffffc00fc7947 */ /* 0x000fc0000383ffff */
[----:B------:R-:W-:-:S00]  /*01b0*/  NOP ;  /* 0x0000000000007918 */ /* 0x000fc00000000000 */
        /* <DEDUP_REMOVED lines=12> */
.L_x_1:


//--------------------- .nv.constant0.triton_poi_fused_convolution_relu_11 --------------------------
	.section	.nv.constant0.triton_poi_fused_convolution_relu_11,"a",@progbits
	.sectionflags	@""
	.align	4
.nv.constant0.triton_poi_fused_convolution_relu_11:
	.zero		548
